//
// Generated by NVIDIA NVVM Compiler
//
// Compiler Build ID: CL-36424714
// Cuda compilation tools, release 13.0, V13.0.88
// Based on NVVM 20.0.0
//

.version 9.0
.target sm_100
.address_size 64

	// .globl	_Z2f1v
.extern .func  (.param .b32 func_retval0) vprintf
(
	.param .b64 vprintf_param_0,
	.param .b64 vprintf_param_1
)
;
.global .align 4 .u32 unconstant_i = 2;
.global .align 4 .u32 unconstant_j = 2;
.global .align 4 .u32 unconstant_k = 2;
.global .align 1 .b8 $str[14] = {72, 101, 108, 108, 111, 44, 32, 119, 111, 114, 108, 100, 33};

.visible .entry _Z2f1v()
{
	.reg .b32 	%r<3>;
	.reg .b64 	%rd<3>;

	mov.u64 	%rd1, $str;
	cvta.global.u64 	%rd2, %rd1;
	{ // callseq 0, 0
	.param .b64 param0;
	st.param.b64 	[param0], %rd2;
	.param .b64 param1;
	st.param.b64 	[param1], 0;
	.param .b32 retval0;
	call.uni (retval0), 
	vprintf, 
	(
	param0, 
	param1
	);
	ld.param.b32 	%r1, [retval0];
	} // callseq 0
	ret;

}
	// .globl	_Z2f2v
.visible .entry _Z2f2v()
{
	.reg .b32 	%r<3>;
	.reg .b64 	%rd<3>;

	mov.u64 	%rd1, $str;
	cvta.global.u64 	%rd2, %rd1;
	{ // callseq 1, 0
	.param .b64 param0;
	st.param.b64 	[param0], %rd2;
	.param .b64 param1;
	st.param.b64 	[param1], 0;
	.param .b32 retval0;
	call.uni (retval0), 
	vprintf, 
	(
	param0, 
	param1
	);
	ld.param.b32 	%r1, [retval0];
	} // callseq 1
	ret;

}
	// .globl	_Z4f3_1v
.visible .entry _Z4f3_1v()
{
	.reg .pred 	%p<3>;
	.reg .b32 	%r<9>;
	.reg .b64 	%rd<3>;

	ld.volatile.global.u32 	%r3, [unconstant_i];
	setp.lt.s32 	%p1, %r3, 1;
	@%p1 bra 	$L__BB2_3;
	mov.b32 	%r8, 0;
	mov.u64 	%rd1, $str;
$L__BB2_2:
	cvta.global.u64 	%rd2, %rd1;
	{ // callseq 2, 0
	.param .b64 param0;
	st.param.b64 	[param0], %rd2;
	.param .b64 param1;
	st.param.b64 	[param1], 0;
	.param .b32 retval0;
	call.uni (retval0), 
	vprintf, 
	(
	param0, 
	param1
	);
	ld.param.b32 	%r5, [retval0];
	} // callseq 2
	add.s32 	%r8, %r8, 1;
	ld.volatile.global.u32 	%r7, [unconstant_i];
	setp.lt.s32 	%p2, %r8, %r7;
	@%p2 bra 	$L__BB2_2;
$L__BB2_3:
	ret;

}
	// .globl	_Z4f3_2v
.visible .entry _Z4f3_2v()
{
	.reg .pred 	%p<5>;
	.reg .b32 	%r<15>;
	.reg .b64 	%rd<3>;

	ld.volatile.global.u32 	%r5, [unconstant_i];
	setp.lt.s32 	%p1, %r5, 1;
	@%p1 bra 	$L__BB3_6;
	mov.b32 	%r13, 0;
	mov.u64 	%rd1, $str;
$L__BB3_2:
	ld.volatile.global.u32 	%r7, [unconstant_j];
	setp.lt.s32 	%p2, %r7, 1;
	@%p2 bra 	$L__BB3_5;
	mov.b32 	%r14, 0;
$L__BB3_4:
	cvta.global.u64 	%rd2, %rd1;
	{ // callseq 3, 0
	.param .b64 param0;
	st.param.b64 	[param0], %rd2;
	.param .b64 param1;
	st.param.b64 	[param1], 0;
	.param .b32 retval0;
	call.uni (retval0), 
	vprintf, 
	(
	param0, 
	param1
	);
	ld.param.b32 	%r9, [retval0];
	} // callseq 3
	add.s32 	%r14, %r14, 1;
	ld.volatile.global.u32 	%r11, [unconstant_j];
	setp.lt.s32 	%p3, %r14, %r11;
	@%p3 bra 	$L__BB3_4;
$L__BB3_5:
	add.s32 	%r13, %r13, 1;
	ld.volatile.global.u32 	%r12, [unconstant_i];
	setp.lt.s32 	%p4, %r13, %r12;
	@%p4 bra 	$L__BB3_2;
$L__BB3_6:
	ret;

}
	// .globl	_Z4f3_3v
.visible .entry _Z4f3_3v()
{
	.reg .pred 	%p<7>;
	.reg .b32 	%r<21>;
	.reg .b64 	%rd<3>;

	ld.volatile.global.u32 	%r7, [unconstant_i];
	setp.lt.s32 	%p1, %r7, 1;
	@%p1 bra 	$L__BB4_9;
	mov.b32 	%r18, 0;
	mov.u64 	%rd1, $str;
$L__BB4_2:
	ld.volatile.global.u32 	%r9, [unconstant_j];
	setp.lt.s32 	%p2, %r9, 1;
	@%p2 bra 	$L__BB4_8;
	mov.b32 	%r19, 0;
$L__BB4_4:
	ld.volatile.global.u32 	%r11, [unconstant_k];
	setp.lt.s32 	%p3, %r11, 1;
	@%p3 bra 	$L__BB4_7;
	mov.b32 	%r20, 0;
$L__BB4_6:
	cvta.global.u64 	%rd2, %rd1;
	{ // callseq 4, 0
	.param .b64 param0;
	st.param.b64 	[param0], %rd2;
	.param .b64 param1;
	st.param.b64 	[param1], 0;
	.param .b32 retval0;
	call.uni (retval0), 
	vprintf, 
	(
	param0, 
	param1
	);
	ld.param.b32 	%r13, [retval0];
	} // callseq 4
	add.s32 	%r20, %r20, 1;
	ld.volatile.global.u32 	%r15, [unconstant_k];
	setp.lt.s32 	%p4, %r20, %r15;
	@%p4 bra 	$L__BB4_6;
$L__BB4_7:
	add.s32 	%r19, %r19, 1;
	ld.volatile.global.u32 	%r16, [unconstant_j];
	setp.lt.s32 	%p5, %r19, %r16;
	@%p5 bra 	$L__BB4_4;
$L__BB4_8:
	add.s32 	%r18, %r18, 1;
	ld.volatile.global.u32 	%r17, [unconstant_i];
	setp.lt.s32 	%p6, %r18, %r17;
	@%p6 bra 	$L__BB4_2;
$L__BB4_9:
	ret;

}
	// .globl	_Z4f4_1v
.visible .entry _Z4f4_1v()
{
	.reg .pred 	%p<5>;
	.reg .b32 	%r<15>;
	.reg .b64 	%rd<3>;

	ld.volatile.global.u32 	%r5, [unconstant_i];
	setp.lt.s32 	%p1, %r5, 1;
	@%p1 bra 	$L__BB5_6;
	mov.b32 	%r13, 0;
	mov.u64 	%rd1, $str;
$L__BB5_2:
	ld.volatile.global.u32 	%r7, [unconstant_k];
	setp.lt.s32 	%p2, %r7, 1;
	@%p2 bra 	$L__BB5_5;
	mov.b32 	%r14, 0;
$L__BB5_4:
	cvta.global.u64 	%rd2, %rd1;
	{ // callseq 5, 0
	.param .b64 param0;
	st.param.b64 	[param0], %rd2;
	.param .b64 param1;
	st.param.b64 	[param1], 0;
	.param .b32 retval0;
	call.uni (retval0), 
	vprintf, 
	(
	param0, 
	param1
	);
	ld.param.b32 	%r9, [retval0];
	} // callseq 5
	add.s32 	%r14, %r14, 1;
	ld.volatile.global.u32 	%r11, [unconstant_k];
	setp.lt.s32 	%p3, %r14, %r11;
	@%p3 bra 	$L__BB5_4;
$L__BB5_5:
	add.s32 	%r13, %r13, 1;
	ld.volatile.global.u32 	%r12, [unconstant_i];
	setp.lt.s32 	%p4, %r13, %r12;
	@%p4 bra 	$L__BB5_2;
$L__BB5_6:
	ret;

}
	// .globl	_Z4f4_2v
.visible .entry _Z4f4_2v()
{
	.reg .pred 	%p<7>;
	.reg .b32 	%r<21>;
	.reg .b64 	%rd<3>;

	ld.volatile.global.u32 	%r7, [unconstant_i];
	setp.lt.s32 	%p1, %r7, 1;
	@%p1 bra 	$L__BB6_9;
	mov.b32 	%r18, 0;
	mov.u64 	%rd1, $str;
$L__BB6_2:
	ld.volatile.global.u32 	%r9, [unconstant_j];
	setp.lt.s32 	%p2, %r9, 1;
	@%p2 bra 	$L__BB6_8;
	mov.b32 	%r19, 0;
$L__BB6_4:
	ld.volatile.global.u32 	%r11, [unconstant_k];
	setp.lt.s32 	%p3, %r11, 1;
	@%p3 bra 	$L__BB6_7;
	mov.b32 	%r20, 0;
$L__BB6_6:
	cvta.global.u64 	%rd2, %rd1;
	{ // callseq 6, 0
	.param .b64 param0;
	st.param.b64 	[param0], %rd2;
	.param .b64 param1;
	st.param.b64 	[param1], 0;
	.param .b32 retval0;
	call.uni (retval0), 
	vprintf, 
	(
	param0, 
	param1
	);
	ld.param.b32 	%r13, [retval0];
	} // callseq 6
	add.s32 	%r20, %r20, 1;
	ld.volatile.global.u32 	%r15, [unconstant_k];
	setp.lt.s32 	%p4, %r20, %r15;
	@%p4 bra 	$L__BB6_6;
$L__BB6_7:
	add.s32 	%r19, %r19, 1;
	ld.volatile.global.u32 	%r16, [unconstant_j];
	setp.lt.s32 	%p5, %r19, %r16;
	@%p5 bra 	$L__BB6_4;
$L__BB6_8:
	add.s32 	%r18, %r18, 1;
	ld.volatile.global.u32 	%r17, [unconstant_i];
	setp.lt.s32 	%p6, %r18, %r17;
	@%p6 bra 	$L__BB6_2;
$L__BB6_9:
	ret;

}


// ===== COMPILED SASS (sm_100) =====

	.target	sm_100

	.elftype	@"ET_EXEC"


//--------------------- .note.nv.tkinfo           --------------------------
	.section	.note.nv.tkinfo,"",@"SHT_NOTE"
	.sectionflags	@"SHF_NOTE_NV_TKINFO"
	.tkinfo
        /*0018*/ 	.word	0x00000002
        /*0030*/ 	.string	""
        /*0030*/ 	.string	"ptxas"
        /*0030*/ 	.string	"Cuda compilation tools, release 13.0, V13.0.88"
        /*0030*/ 	.string	"Build cuda_13.0.r13.0/compiler.36424714_0"
        /*0030*/ 	.string	"-arch sm_100 -m 64 "



//--------------------- .note.nv.cuinfo           --------------------------
	.section	.note.nv.cuinfo,"",@"SHT_NOTE"
	.sectionflags	@"SHF_NOTE_NV_CUINFO"
        /*0018*/ 	.short	0x0002
        /*001a*/ 	.short	0x0064
        /*001c*/ 	.short	0x0082
	.zero		2


//--------------------- .nv.info                  --------------------------
	.section	.nv.info,"",@"SHT_CUDA_INFO"
	.align	4


	//----- nvinfo : EIATTR_REGCOUNT
	.align		4
        /*0000*/ 	.byte	0x04, 0x2f
        /*0002*/ 	.short	(.L_5 - .L_4)
	.align		4
.L_4:
        /*0004*/ 	.word	index@(_Z2f1v)
        /*0008*/ 	.word	0x00000018


	//----- nvinfo : EIATTR_FRAME_SIZE
	.align		4
.L_5:
        /*000c*/ 	.byte	0x04, 0x11
        /*000e*/ 	.short	(.L_7 - .L_6)
	.align		4
.L_6:
        /*0010*/ 	.word	index@(_Z2f1v)
        /*0014*/ 	.word	0x00000000


	//----- nvinfo : EIATTR_REGCOUNT
	.align		4
.L_7:
        /*0018*/ 	.byte	0x04, 0x2f
        /*001a*/ 	.short	(.L_9 - .L_8)
	.align		4
.L_8:
        /*001c*/ 	.word	index@(_Z2f2v)
        /*0020*/ 	.word	0x00000018


	//----- nvinfo : EIATTR_FRAME_SIZE
	.align		4
.L_9:
        /*0024*/ 	.byte	0x04, 0x11
        /*0026*/ 	.short	(.L_11 - .L_10)
	.align		4
.L_10:
        /*0028*/ 	.word	index@(_Z2f2v)
        /*002c*/ 	.word	0x00000000


	//----- nvinfo : EIATTR_REGCOUNT
	.align		4
.L_11:
        /*0030*/ 	.byte	0x04, 0x2f
        /*0032*/ 	.short	(.L_13 - .L_12)
	.align		4
.L_12:
        /*0034*/ 	.word	index@(_Z4f3_1v)
        /*0038*/ 	.word	0x00000018


	//----- nvinfo : EIATTR_FRAME_SIZE
	.align		4
.L_13:
        /*003c*/ 	.byte	0x04, 0x11
        /*003e*/ 	.short	(.L_15 - .L_14)
	.align		4
.L_14:
        /*0040*/ 	.word	index@(_Z4f3_1v)
        /*0044*/ 	.word	0x00000000


	//----- nvinfo : EIATTR_REGCOUNT
	.align		4
.L_15:
        /*0048*/ 	.byte	0x04, 0x2f
        /*004a*/ 	.short	(.L_17 - .L_16)
	.align		4
.L_16:
        /*004c*/ 	.word	index@(_Z4f3_2v)
        /*0050*/ 	.word	0x00000018


	//----- nvinfo : EIATTR_FRAME_SIZE
	.align		4
.L_17:
        /*0054*/ 	.byte	0x04, 0x11
        /*0056*/ 	.short	(.L_19 - .L_18)
	.align		4
.L_18:
        /*0058*/ 	.word	index@(_Z4f3_2v)
        /*005c*/ 	.word	0x00000000


	//----- nvinfo : EIATTR_REGCOUNT
	.align		4
.L_19:
        /*0060*/ 	.byte	0x04, 0x2f
        /*0062*/ 	.short	(.L_21 - .L_20)
	.align		4
.L_20:
        /*0064*/ 	.word	index@(_Z4f3_3v)
        /*0068*/ 	.word	0x00000018


	//----- nvinfo : EIATTR_FRAME_SIZE
	.align		4
.L_21:
        /*006c*/ 	.byte	0x04, 0x11
        /*006e*/ 	.short	(.L_23 - .L_22)
	.align		4
.L_22:
        /*0070*/ 	.word	index@(_Z4f3_3v)
        /*0074*/ 	.word	0x00000000


	//----- nvinfo : EIATTR_REGCOUNT
	.align		4
.L_23:
        /*0078*/ 	.byte	0x04, 0x2f
        /*007a*/ 	.short	(.L_25 - .L_24)
	.align		4
.L_24:
        /*007c*/ 	.word	index@(_Z4f4_1v)
        /*0080*/ 	.word	0x00000018


	//----- nvinfo : EIATTR_FRAME_SIZE
	.align		4
.L_25:
        /*0084*/ 	.byte	0x04, 0x11
        /*0086*/ 	.short	(.L_27 - .L_26)
	.align		4
.L_26:
        /*0088*/ 	.word	index@(_Z4f4_1v)
        /*008c*/ 	.word	0x00000000


	//----- nvinfo : EIATTR_REGCOUNT
	.align		4
.L_27:
        /*0090*/ 	.byte	0x04, 0x2f
        /*0092*/ 	.short	(.L_29 - .L_28)
	.align		4
.L_28:
        /*0094*/ 	.word	index@(_Z4f4_2v)
        /*0098*/ 	.word	0x00000018


	//----- nvinfo : EIATTR_FRAME_SIZE
	.align		4
.L_29:
        /*009c*/ 	.byte	0x04, 0x11
        /*009e*/ 	.short	(.L_31 - .L_30)
	.align		4
.L_30:
        /*00a0*/ 	.word	index@(_Z4f4_2v)
        /*00a4*/ 	.word	0x00000000


	//----- nvinfo : EIATTR_MIN_STACK_SIZE
	.align		4
.L_31:
        /*00a8*/ 	.byte	0x04, 0x12
        /*00aa*/ 	.short	(.L_33 - .L_32)
	.align		4
.L_32:
        /*00ac*/ 	.word	index@(_Z4f4_2v)
        /*00b0*/ 	.word	0x00000000


	//----- nvinfo : EIATTR_MIN_STACK_SIZE
	.align		4
.L_33:
        /*00b4*/ 	.byte	0x04, 0x12
        /*00b6*/ 	.short	(.L_35 - .L_34)
	.align		4
.L_34:
        /*00b8*/ 	.word	index@(_Z4f4_1v)
        /*00bc*/ 	.word	0x00000000


	//----- nvinfo : EIATTR_MIN_STACK_SIZE
	.align		4
.L_35:
        /*00c0*/ 	.byte	0x04, 0x12
        /*00c2*/ 	.short	(.L_37 - .L_36)
	.align		4
.L_36:
        /*00c4*/ 	.word	index@(_Z4f3_3v)
        /*00c8*/ 	.word	0x00000000


	//----- nvinfo : EIATTR_MIN_STACK_SIZE
	.align		4
.L_37:
        /*00cc*/ 	.byte	0x04, 0x12
        /*00ce*/ 	.short	(.L_39 - .L_38)
	.align		4
.L_38:
        /*00d0*/ 	.word	index@(_Z4f3_2v)
        /*00d4*/ 	.word	0x00000000


	//----- nvinfo : EIATTR_MIN_STACK_SIZE
	.align		4
.L_39:
        /*00d8*/ 	.byte	0x04, 0x12
        /*00da*/ 	.short	(.L_41 - .L_40)
	.align		4
.L_40:
        /*00dc*/ 	.word	index@(_Z4f3_1v)
        /*00e0*/ 	.word	0x00000000


	//----- nvinfo : EIATTR_MIN_STACK_SIZE
	.align		4
.L_41:
        /*00e4*/ 	.byte	0x04, 0x12
        /*00e6*/ 	.short	(.L_43 - .L_42)
	.align		4
.L_42:
        /*00e8*/ 	.word	index@(_Z2f2v)
        /*00ec*/ 	.word	0x00000000


	//----- nvinfo : EIATTR_MIN_STACK_SIZE
	.align		4
.L_43:
        /*00f0*/ 	.byte	0x04, 0x12
        /*00f2*/ 	.short	(.L_45 - .L_44)
	.align		4
.L_44:
        /*00f4*/ 	.word	index@(_Z2f1v)
        /*00f8*/ 	.word	0x00000000
.L_45:


//--------------------- .nv.compat                --------------------------
	.section	.nv.compat,"",@"SHT_CUDA_COMPAT_INFO"
	.align	4
        /*0000*/ 	.byte	0x02, 0x09, 0x00, 0x00, 0x02, 0x02, 0x01, 0x00, 0x02, 0x05, 0x05, 0x00, 0x03, 0x07, 0x01, 0x01
        /*0010*/ 	.byte	0x02, 0x03, 0x00, 0x00, 0x02, 0x06, 0x01, 0x00, 0x04, 0x0b, 0x08, 0x00, 0x09, 0x00, 0x00, 0x00
        /*0020*/ 	.byte	0x00, 0x00, 0x00, 0x00


//--------------------- .nv.info._Z4f4_2v         --------------------------
	.section	.nv.info._Z4f4_2v,"",@"SHT_CUDA_INFO"
	.sectionflags	@""
	.align	4


	//----- nvinfo : EIATTR_CUDA_API_VERSION
	.align		4
        /*0000*/ 	.byte	0x04, 0x37
        /*0002*/ 	.short	(.L_47 - .L_46)
.L_46:
        /*0004*/ 	.word	0x00000082


	//----- nvinfo : EIATTR_SPARSE_MMA_MASK
	.align		4
.L_47:
        /*0008*/ 	.byte	0x03, 0x50
        /*000a*/ 	.short	0x0000


	//----- nvinfo : EIATTR_MAXREG_COUNT
	.align		4
        /*000c*/ 	.byte	0x03, 0x1b
        /*000e*/ 	.short	0x00ff


	//----- nvinfo : EIATTR_EXTERNS
	.align		4
        /*0010*/ 	.byte	0x04, 0x0f
        /*0012*/ 	.short	(.L_49 - .L_48)


	//   ....[0]....
	.align		4
.L_48:
        /*0014*/ 	.word	index@(vprintf)


	//----- nvinfo : EIATTR_MERCURY_ISA_VERSION
	.align		4
.L_49:
        /*0018*/ 	.byte	0x03, 0x5f
        /*001a*/ 	.short	0x0101


	//----- nvinfo : EIATTR_VRC_CTA_INIT_COUNT
	.align		4
        /*001c*/ 	.byte	0x02, 0x4a
	.zero		1
	.zero		1


	//----- nvinfo : EIATTR_SYSCALL_OFFSETS
	.align		4
        /*0020*/ 	.byte	0x04, 0x46
        /*0022*/ 	.short	(.L_51 - .L_50)


	//   ....[0]....
.L_50:
        /*0024*/ 	.word	0x000001d0


	//----- nvinfo : EIATTR_EXIT_INSTR_OFFSETS
	.align		4
.L_51:
        /*0028*/ 	.byte	0x04, 0x1c
        /*002a*/ 	.short	(.L_53 - .L_52)


	//   ....[0]....
.L_52:
        /*002c*/ 	.word	0x00000050


	//   ....[1]....
        /*0030*/ 	.word	0x000002f0


	//----- nvinfo : EIATTR_CRS_STACK_SIZE
	.align		4
.L_53:
        /*0034*/ 	.byte	0x04, 0x1e
        /*0036*/ 	.short	(.L_55 - .L_54)
.L_54:
        /*0038*/ 	.word	0x00000000


	//----- nvinfo : EIATTR_SW_WAR
	.align		4
.L_55:
        /*003c*/ 	.byte	0x04, 0x36
        /*003e*/ 	.short	(.L_57 - .L_56)
.L_56:
        /*0040*/ 	.word	0x00000008
.L_57:


//--------------------- .nv.info._Z4f4_1v         --------------------------
	.section	.nv.info._Z4f4_1v,"",@"SHT_CUDA_INFO"
	.sectionflags	@""
	.align	4


	//----- nvinfo : EIATTR_CUDA_API_VERSION
	.align		4
        /*0000*/ 	.byte	0x04, 0x37
        /*0002*/ 	.short	(.L_59 - .L_58)
.L_58:
        /*0004*/ 	.word	0x00000082


	//----- nvinfo : EIATTR_SPARSE_MMA_MASK
	.align		4
.L_59:
        /*0008*/ 	.byte	0x03, 0x50
        /*000a*/ 	.short	0x0000


	//----- nvinfo : EIATTR_MAXREG_COUNT
	.align		4
        /*000c*/ 	.byte	0x03, 0x1b
        /*000e*/ 	.short	0x00ff


	//----- nvinfo : EIATTR_EXTERNS
	.align		4
        /*0010*/ 	.byte	0x04, 0x0f
        /*0012*/ 	.short	(.L_61 - .L_60)


	//   ....[0]....
	.align		4
.L_60:
        /*0014*/ 	.word	index@(vprintf)


	//----- nvinfo : EIATTR_MERCURY_ISA_VERSION
	.align		4
.L_61:
        /*0018*/ 	.byte	0x03, 0x5f
        /*001a*/ 	.short	0x0101


	//----- nvinfo : EIATTR_VRC_CTA_INIT_COUNT
	.align		4
        /*001c*/ 	.byte	0x02, 0x4a
	.zero		1
	.zero		1


	//----- nvinfo : EIATTR_SYSCALL_OFFSETS
	.align		4
        /*0020*/ 	.byte	0x04, 0x46
        /*0022*/ 	.short	(.L_63 - .L_62)


	//   ....[0]....
.L_62:
        /*0024*/ 	.word	0x00000160


	//----- nvinfo : EIATTR_EXIT_INSTR_OFFSETS
	.align		4
.L_63:
        /*0028*/ 	.byte	0x04, 0x1c
        /*002a*/ 	.short	(.L_65 - .L_64)


	//   ....[0]....
.L_64:
        /*002c*/ 	.word	0x00000050


	//   ....[1]....
        /*0030*/ 	.word	0x00000220


	//----- nvinfo : EIATTR_CRS_STACK_SIZE
	.align		4
.L_65:
        /*0034*/ 	.byte	0x04, 0x1e
        /*0036*/ 	.short	(.L_67 - .L_66)
.L_66:
        /*0038*/ 	.word	0x00000000


	//----- nvinfo : EIATTR_SW_WAR
	.align		4
.L_67:
        /*003c*/ 	.byte	0x04, 0x36
        /*003e*/ 	.short	(.L_69 - .L_68)
.L_68:
        /*0040*/ 	.word	0x00000008
.L_69:


//--------------------- .nv.info._Z4f3_3v         --------------------------
	.section	.nv.info._Z4f3_3v,"",@"SHT_CUDA_INFO"
	.sectionflags	@""
	.align	4


	//----- nvinfo : EIATTR_CUDA_API_VERSION
	.align		4
        /*0000*/ 	.byte	0x04, 0x37
        /*0002*/ 	.short	(.L_71 - .L_70)
.L_70:
        /*0004*/ 	.word	0x00000082


	//----- nvinfo : EIATTR_SPARSE_MMA_MASK
	.align		4
.L_71:
        /*0008*/ 	.byte	0x03, 0x50
        /*000a*/ 	.short	0x0000


	//----- nvinfo : EIATTR_MAXREG_COUNT
	.align		4
        /*000c*/ 	.byte	0x03, 0x1b
        /*000e*/ 	.short	0x00ff


	//----- nvinfo : EIATTR_EXTERNS
	.align		4
        /*0010*/ 	.byte	0x04, 0x0f
        /*0012*/ 	.short	(.L_73 - .L_72)


	//   ....[0]....
	.align		4
.L_72:
        /*0014*/ 	.word	index@(vprintf)


	//----- nvinfo : EIATTR_MERCURY_ISA_VERSION
	.align		4
.L_73:
        /*0018*/ 	.byte	0x03, 0x5f
        /*001a*/ 	.short	0x0101


	//----- nvinfo : EIATTR_VRC_CTA_INIT_COUNT
	.align		4
        /*001c*/ 	.byte	0x02, 0x4a
	.zero		1
	.zero		1


	//----- nvinfo : EIATTR_SYSCALL_OFFSETS
	.align		4
        /*0020*/ 	.byte	0x04, 0x46
        /*0022*/ 	.short	(.L_75 - .L_74)


	//   ....[0]....
.L_74:
        /*0024*/ 	.word	0x000001d0


	//----- nvinfo : EIATTR_EXIT_INSTR_OFFSETS
	.align		4
.L_75:
        /*0028*/ 	.byte	0x04, 0x1c
        /*002a*/ 	.short	(.L_77 - .L_76)


	//   ....[0]....
.L_76:
        /*002c*/ 	.word	0x00000050


	//   ....[1]....
        /*0030*/ 	.word	0x000002f0


	//----- nvinfo : EIATTR_CRS_STACK_SIZE
	.align		4
.L_77:
        /*0034*/ 	.byte	0x04, 0x1e
        /*0036*/ 	.short	(.L_79 - .L_78)
.L_78:
        /*0038*/ 	.word	0x00000000


	//----- nvinfo : EIATTR_SW_WAR
	.align		4
.L_79:
        /*003c*/ 	.byte	0x04, 0x36
        /*003e*/ 	.short	(.L_81 - .L_80)
.L_80:
        /*0040*/ 	.word	0x00000008
.L_81:


//--------------------- .nv.info._Z4f3_2v         --------------------------
	.section	.nv.info._Z4f3_2v,"",@"SHT_CUDA_INFO"
	.sectionflags	@""
	.align	4


	//----- nvinfo : EIATTR_CUDA_API_VERSION
	.align		4
        /*0000*/ 	.byte	0x04, 0x37
        /*0002*/ 	.short	(.L_83 - .L_82)
.L_82:
        /*0004*/ 	.word	0x00000082


	//----- nvinfo : EIATTR_SPARSE_MMA_MASK
	.align		4
.L_83:
        /*0008*/ 	.byte	0x03, 0x50
        /*000a*/ 	.short	0x0000


	//----- nvinfo : EIATTR_MAXREG_COUNT
	.align		4
        /*000c*/ 	.byte	0x03, 0x1b
        /*000e*/ 	.short	0x00ff


	//----- nvinfo : EIATTR_EXTERNS
	.align		4
        /*0010*/ 	.byte	0x04, 0x0f
        /*0012*/ 	.short	(.L_85 - .L_84)


	//   ....[0]....
	.align		4
.L_84:
        /*0014*/ 	.word	index@(vprintf)


	//----- nvinfo : EIATTR_MERCURY_ISA_VERSION
	.align		4
.L_85:
        /*0018*/ 	.byte	0x03, 0x5f
        /*001a*/ 	.short	0x0101


	//----- nvinfo : EIATTR_VRC_CTA_INIT_COUNT
	.align		4
        /*001c*/ 	.byte	0x02, 0x4a
	.zero		1
	.zero		1


	//----- nvinfo : EIATTR_SYSCALL_OFFSETS
	.align		4
        /*0020*/ 	.byte	0x04, 0x46
        /*0022*/ 	.short	(.L_87 - .L_86)


	//   ....[0]....
.L_86:
        /*0024*/ 	.word	0x00000160


	//----- nvinfo : EIATTR_EXIT_INSTR_OFFSETS
	.align		4
.L_87:
        /*0028*/ 	.byte	0x04, 0x1c
        /*002a*/ 	.short	(.L_89 - .L_88)


	//   ....[0]....
.L_88:
        /*002c*/ 	.word	0x00000050


	//   ....[1]....
        /*0030*/ 	.word	0x00000220


	//----- nvinfo : EIATTR_CRS_STACK_SIZE
	.align		4
.L_89:
        /*0034*/ 	.byte	0x04, 0x1e
        /*0036*/ 	.short	(.L_91 - .L_90)
.L_90:
        /*0038*/ 	.word	0x00000000


	//----- nvinfo : EIATTR_SW_WAR
	.align		4
.L_91:
        /*003c*/ 	.byte	0x04, 0x36
        /*003e*/ 	.short	(.L_93 - .L_92)
.L_92:
        /*0040*/ 	.word	0x00000008
.L_93:


//--------------------- .nv.info._Z4f3_1v         --------------------------
	.section	.nv.info._Z4f3_1v,"",@"SHT_CUDA_INFO"
	.sectionflags	@""
	.align	4


	//----- nvinfo : EIATTR_CUDA_API_VERSION
	.align		4
        /*0000*/ 	.byte	0x04, 0x37
        /*0002*/ 	.short	(.L_95 - .L_94)
.L_94:
        /*0004*/ 	.word	0x00000082


	//----- nvinfo : EIATTR_SPARSE_MMA_MASK
	.align		4
.L_95:
        /*0008*/ 	.byte	0x03, 0x50
        /*000a*/ 	.short	0x0000


	//----- nvinfo : EIATTR_MAXREG_COUNT
	.align		4
        /*000c*/ 	.byte	0x03, 0x1b
        /*000e*/ 	.short	0x00ff


	//----- nvinfo : EIATTR_EXTERNS
	.align		4
        /*0010*/ 	.byte	0x04, 0x0f
        /*0012*/ 	.short	(.L_97 - .L_96)


	//   ....[0]....
	.align		4
.L_96:
        /*0014*/ 	.word	index@(vprintf)


	//----- nvinfo : EIATTR_MERCURY_ISA_VERSION
	.align		4
.L_97:
        /*0018*/ 	.byte	0x03, 0x5f
        /*001a*/ 	.short	0x0101


	//----- nvinfo : EIATTR_VRC_CTA_INIT_COUNT
	.align		4
        /*001c*/ 	.byte	0x02, 0x4a
	.zero		1
	.zero		1


	//----- nvinfo : EIATTR_SYSCALL_OFFSETS
	.align		4
        /*0020*/ 	.byte	0x04, 0x46
        /*0022*/ 	.short	(.L_99 - .L_98)


	//   ....[0]....
.L_98:
        /*0024*/ 	.word	0x000000f0


	//----- nvinfo : EIATTR_EXIT_INSTR_OFFSETS
	.align		4
.L_99:
        /*0028*/ 	.byte	0x04, 0x1c
        /*002a*/ 	.short	(.L_101 - .L_100)


	//   ....[0]....
.L_100:
        /*002c*/ 	.word	0x00000050


	//   ....[1]....
        /*0030*/ 	.word	0x00000150


	//----- nvinfo : EIATTR_CRS_STACK_SIZE
	.align		4
.L_101:
        /*0034*/ 	.byte	0x04, 0x1e
        /*0036*/ 	.short	(.L_103 - .L_102)
.L_102:
        /*0038*/ 	.word	0x00000000


	//----- nvinfo : EIATTR_SW_WAR
	.align		4
.L_103:
        /*003c*/ 	.byte	0x04, 0x36
        /*003e*/ 	.short	(.L_105 - .L_104)
.L_104:
        /*0040*/ 	.word	0x00000008
.L_105:


//--------------------- .nv.info._Z2f2v           --------------------------
	.section	.nv.info._Z2f2v,"",@"SHT_CUDA_INFO"
	.sectionflags	@""
	.align	4


	//----- nvinfo : EIATTR_CUDA_API_VERSION
	.align		4
        /*0000*/ 	.byte	0x04, 0x37
        /*0002*/ 	.short	(.L_107 - .L_106)
.L_106:
        /*0004*/ 	.word	0x00000082


	//----- nvinfo : EIATTR_SPARSE_MMA_MASK
	.align		4
.L_107:
        /*0008*/ 	.byte	0x03, 0x50
        /*000a*/ 	.short	0x0000


	//----- nvinfo : EIATTR_MAXREG_COUNT
	.align		4
        /*000c*/ 	.byte	0x03, 0x1b
        /*000e*/ 	.short	0x00ff


	//----- nvinfo : EIATTR_EXTERNS
	.align		4
        /*0010*/ 	.byte	0x04, 0x0f
        /*0012*/ 	.short	(.L_109 - .L_108)


	//   ....[0]....
	.align		4
.L_108:
        /*0014*/ 	.word	index@(vprintf)


	//----- nvinfo : EIATTR_MERCURY_ISA_VERSION
	.align		4
.L_109:
        /*0018*/ 	.byte	0x03, 0x5f
        /*001a*/ 	.short	0x0101


	//----- nvinfo : EIATTR_VRC_CTA_INIT_COUNT
	.align		4
        /*001c*/ 	.byte	0x02, 0x4a
	.zero		1
	.zero		1


	//----- nvinfo : EIATTR_SYSCALL_OFFSETS
	.align		4
        /*0020*/ 	.byte	0x04, 0x46
        /*0022*/ 	.short	(.L_111 - .L_110)


	//   ....[0]....
.L_110:
        /*0024*/ 	.word	0x00000080


	//----- nvinfo : EIATTR_EXIT_INSTR_OFFSETS
	.align		4
.L_111:
        /*0028*/ 	.byte	0x04, 0x1c
        /*002a*/ 	.short	(.L_113 - .L_112)


	//   ....[0]....
.L_112:
        /*002c*/ 	.word	0x00000090


	//----- nvinfo : EIATTR_SW_WAR
	.align		4
.L_113:
        /*0030*/ 	.byte	0x04, 0x36
        /*0032*/ 	.short	(.L_115 - .L_114)
.L_114:
        /*0034*/ 	.word	0x00000008
.L_115:


//--------------------- .nv.info._Z2f1v           --------------------------
	.section	.nv.info._Z2f1v,"",@"SHT_CUDA_INFO"
	.sectionflags	@""
	.align	4


	//----- nvinfo : EIATTR_CUDA_API_VERSION
	.align		4
        /*0000*/ 	.byte	0x04, 0x37
        /*0002*/ 	.short	(.L_117 - .L_116)
.L_116:
        /*0004*/ 	.word	0x00000082


	//----- nvinfo : EIATTR_SPARSE_MMA_MASK
	.align		4
.L_117:
        /*0008*/ 	.byte	0x03, 0x50
        /*000a*/ 	.short	0x0000


	//----- nvinfo : EIATTR_MAXREG_COUNT
	.align		4
        /*000c*/ 	.byte	0x03, 0x1b
        /*000e*/ 	.short	0x00ff


	//----- nvinfo : EIATTR_EXTERNS
	.align		4
        /*0010*/ 	.byte	0x04, 0x0f
        /*0012*/ 	.short	(.L_119 - .L_118)


	//   ....[0]....
	.align		4
.L_118:
        /*0014*/ 	.word	index@(vprintf)


	//----- nvinfo : EIATTR_MERCURY_ISA_VERSION
	.align		4
.L_119:
        /*0018*/ 	.byte	0x03, 0x5f
        /*001a*/ 	.short	0x0101


	//----- nvinfo : EIATTR_VRC_CTA_INIT_COUNT
	.align		4
        /*001c*/ 	.byte	0x02, 0x4a
	.zero		1
	.zero		1


	//----- nvinfo : EIATTR_SYSCALL_OFFSETS
	.align		4
        /*0020*/ 	.byte	0x04, 0x46
        /*0022*/ 	.short	(.L_121 - .L_120)


	//   ....[0]....
.L_120:
        /*0024*/ 	.word	0x00000080


	//----- nvinfo : EIATTR_EXIT_INSTR_OFFSETS
	.align		4
.L_121:
        /*0028*/ 	.byte	0x04, 0x1c
        /*002a*/ 	.short	(.L_123 - .L_122)


	//   ....[0]....
.L_122:
        /*002c*/ 	.word	0x00000090


	//----- nvinfo : EIATTR_SW_WAR
	.align		4
.L_123:
        /*0030*/ 	.byte	0x04, 0x36
        /*0032*/ 	.short	(.L_125 - .L_124)
.L_124:
        /*0034*/ 	.word	0x00000008
.L_125:


//--------------------- .nv.callgraph             --------------------------
	.section	.nv.callgraph,"",@"SHT_CUDA_CALLGRAPH"
	.align	4
	.sectionentsize	8
	.align		4
        /*0000*/ 	.word	0x00000000
	.align		4
        /*0004*/ 	.word	0xffffffff
	.align		4
        /*0008*/ 	.word	index@(_Z4f4_2v)
	.align		4
        /*000c*/ 	.word	index@(vprintf)
	.align		4
        /*0010*/ 	.word	index@(_Z4f4_1v)
	.align		4
        /*0014*/ 	.word	index@(vprintf)
	.align		4
        /*0018*/ 	.word	index@(_Z4f3_3v)
	.align		4
        /*001c*/ 	.word	index@(vprintf)
	.align		4
        /*0020*/ 	.word	index@(_Z4f3_2v)
	.align		4
        /*0024*/ 	.word	index@(vprintf)
	.align		4
        /*0028*/ 	.word	index@(_Z4f3_1v)
	.align		4
        /*002c*/ 	.word	index@(vprintf)
	.align		4
        /*0030*/ 	.word	index@(_Z2f2v)
	.align		4
        /*0034*/ 	.word	index@(vprintf)
	.align		4
        /*0038*/ 	.word	index@(_Z2f1v)
	.align		4
        /*003c*/ 	.word	index@(vprintf)
	.align		4
        /*0040*/ 	.word	0x00000000
	.align		4
        /*0044*/ 	.word	0xfffffffe
	.align		4
        /*0048*/ 	.word	0x00000000
	.align		4
        /*004c*/ 	.word	0xfffffffd
	.align		4
        /*0050*/ 	.word	0x00000000
	.align		4
        /*0054*/ 	.word	0xfffffffc


//--------------------- .nv.constant4             --------------------------
	.section	.nv.constant4,"a",@progbits
	.align	8
	.align		8
.nv.constant4:
        /*0000*/ 	.dword	vprintf
	.align		8
        /*0008*/ 	.dword	unconstant_i
	.align		8
        /*0010*/ 	.dword	unconstant_j
	.align		8
        /*0018*/ 	.dword	unconstant_k
	.align		8
        /*0020*/ 	.dword	$str


//--------------------- .text._Z4f4_2v            --------------------------
	.section	.text._Z4f4_2v,"ax",@progbits
	.align	128
        .global         _Z4f4_2v
        .type           _Z4f4_2v,@function
        .size           _Z4f4_2v,(.L_x_31 - _Z4f4_2v)
        .other          _Z4f4_2v,@"STO_CUDA_ENTRY STV_DEFAULT"
_Z4f4_2v:
.text._Z4f4_2v:
[----:B------:R-:W0:Y:S08]  /*0000*/  LDC R1, c[0x0][0x37c] ;  /* 0x0000df00ff017b82 */ /* 0x000e300000000800 */
[----:B------:R-:W1:Y:S01]  /*0010*/  LDC.64 R2, c[0x4][0x8] ;  /* 0x01000200ff027b82 */ /* 0x000e620000000a00 */
[----:B------:R-:W1:Y:S02]  /*0020*/  LDCU.64 UR36, c[0x0][0x358] ;  /* 0x00006b00ff2477ac */ /* 0x000e640008000a00 */
[----:B-1----:R-:W2:Y:S02]  /*0030*/  LDG.E.STRONG.SYS R2, desc[UR36][R2.64] ;  /* 0x0000002402027981 */ /* 0x002ea4000c1f5900 */
[----:B--2---:R-:W-:-:S13]  /*0040*/  ISETP.GE.AND P0, PT, R2, 0x1, PT ;  /* 0x000000010200780c */ /* 0x004fda0003f06270 */
[----:B0-----:R-:W-:Y:S05]  /*0050*/  @!P0 EXIT ;  /* 0x000000000000894d */ /* 0x001fea0003800000 */
[----:B------:R-:W-:-:S07]  /*0060*/  IMAD.MOV.U32 R16, RZ, RZ, RZ ;  /* 0x000000ffff107224 */ /* 0x000fce00078e00ff */
.L_x_5:
[----:B------:R-:W0:Y:S02]  /*0070*/  LDC.64 R2, c[0x4][0x10] ;  /* 0x01000400ff027b82 */ /* 0x000e240000000a00 */
[----:B0-----:R-:W2:Y:S01]  /*0080*/  LDG.E.STRONG.SYS R2, desc[UR36][R2.64] ;  /* 0x0000002402027981 */ /* 0x001ea2000c1f5900 */
[----:B------:R-:W-:Y:S05]  /*0090*/  YIELD ;  /* 0x0000000000007946 */ /* 0x000fea0003800000 */
[----:B--2---:R-:W-:-:S13]  /*00a0*/  ISETP.GE.AND P0, PT, R2, 0x1, PT ;  /* 0x000000010200780c */ /* 0x004fda0003f06270 */
[----:B------:R-:W-:Y:S05]  /*00b0*/  @!P0 BRA `(.L_x_0) ;  /* 0x0000000000788947 */ /* 0x000fea0003800000 */
[----:B------:R-:W-:Y:S01]  /*00c0*/  BSSY B7, `(.L_x_0) ;  /* 0x000001d000077945 */ /* 0x000fe20003800000 */
[----:B------:R-:W-:-:S07]  /*00d0*/  IMAD.MOV.U32 R17, RZ, RZ, RZ ;  /* 0x000000ffff117224 */ /* 0x000fce00078e00ff */
.L_x_4:
[----:B------:R-:W0:Y:S02]  /*00e0*/  LDC.64 R2, c[0x4][0x18] ;  /* 0x01000600ff027b82 */ /* 0x000e240000000a00 */
[----:B0-----:R-:W2:Y:S01]  /*00f0*/  LDG.E.STRONG.SYS R2, desc[UR36][R2.64] ;  /* 0x0000002402027981 */ /* 0x001ea2000c1f5900 */
[----:B------:R-:W-:Y:S05]  /*0100*/  YIELD ;  /* 0x0000000000007946 */ /* 0x000fea0003800000 */
[----:B--2---:R-:W-:-:S13]  /*0110*/  ISETP.GE.AND P0, PT, R2, 0x1, PT ;  /* 0x000000010200780c */ /* 0x004fda0003f06270 */
[----:B------:R-:W-:Y:S05]  /*0120*/  @!P0 BRA `(.L_x_1) ;  /* 0x0000000000448947 */ /* 0x000fea0003800000 */
[----:B------:R-:W-:Y:S01]  /*0130*/  BSSY B6, `(.L_x_1) ;  /* 0x0000010000067945 */ /* 0x000fe20003800000 */
[----:B------:R-:W-:-:S07]  /*0140*/  IMAD.MOV.U32 R18, RZ, RZ, RZ ;  /* 0x000000ffff127224 */ /* 0x000fce00078e00ff */
.L_x_3:
[----:B------:R-:W-:Y:S01]  /*0150*/  MOV R0, 0x0 ;  /* 0x0000000000007802 */ /* 0x000fe20000000f00 */
[----:B------:R-:W-:Y:S05]  /*0160*/  YIELD ;  /* 0x0000000000007946 */ /* 0x000fea0003800000 */
[----:B------:R0:W1:Y:S01]  /*0170*/  LDC.64 R2, c[0x4][R0] ;  /* 0x0100000000027b82 */ /* 0x0000620000000a00 */
[----:B------:R-:W2:Y:S01]  /*0180*/  LDCU.64 UR4, c[0x4][0x20] ;  /* 0x01000400ff0477ac */ /* 0x000ea20008000a00 */
[----:B------:R-:W-:Y:S01]  /*0190*/  CS2R R6, SRZ ;  /* 0x0000000000067805 */ /* 0x000fe2000001ff00 */
[----:B--2---:R-:W-:Y:S02]  /*01a0*/  IMAD.U32 R4, RZ, RZ, UR4 ;  /* 0x00000004ff047e24 */ /* 0x004fe4000f8e00ff */
[----:B0-----:R-:W-:-:S07]  /*01b0*/  IMAD.U32 R5, RZ, RZ, UR5 ;  /* 0x00000005ff057e24 */ /* 0x001fce000f8e00ff */
[----:B------:R-:W-:-:S07]  /*01c0*/  LEPC R20, `(.L_x_2) ;  /* 0x000000001014794e */ /* 0x000fce0000000000 */
[----:B-1----:R-:W-:Y:S05]  /*01d0*/  CALL.ABS.NOINC R2 ;  /* 0x0000000002007343 */ /* 0x002fea0003c00000 */
.L_x_2:
[----:B------:R-:W0:Y:S02]  /*01e0*/  LDC.64 R2, c[0x4][0x18] ;  /* 0x01000600ff027b82 */ /* 0x000e240000000a00 */
[----:B0-----:R-:W2:Y:S01]  /*01f0*/  LDG.E.STRONG.SYS R3, desc[UR36][R2.64] ;  /* 0x0000002402037981 */ /* 0x001ea2000c1f5900 */
[----:B------:R-:W-:-:S05]  /*0200*/  VIADD R18, R18, 0x1 ;  /* 0x0000000112127836 */ /* 0x000fca0000000000 */
[----:B--2---:R-:W-:-:S13]  /*0210*/  ISETP.GE.AND P0, PT, R18, R3, PT ;  /* 0x000000031200720c */ /* 0x004fda0003f06270 */
[----:B------:R-:W-:Y:S05]  /*0220*/  @!P0 BRA `(.L_x_3) ;  /* 0xfffffffc00c88947 */ /* 0x000fea000383ffff */
[----:B------:R-:W-:Y:S05]  /*0230*/  BSYNC B6 ;  /* 0x0000000000067941 */ /* 0x000fea0003800000 */
.L_x_1:
[----:B------:R-:W0:Y:S02]  /*0240*/  LDC.64 R2, c[0x4][0x10] ;  /* 0x01000400ff027b82 */ /* 0x000e240000000a00 */
[----:B0-----:R-:W2:Y:S01]  /*0250*/  LDG.E.STRONG.SYS R2, desc[UR36][R2.64] ;  /* 0x0000002402027981 */ /* 0x001ea2000c1f5900 */
[----:B------:R-:W-:-:S05]  /*0260*/  VIADD R17, R17, 0x1 ;  /* 0x0000000111117836 */ /* 0x000fca0000000000 */
[----:B--2---:R-:W-:-:S13]  /*0270*/  ISETP.GE.AND P0, PT, R17, R2, PT ;  /* 0x000000021100720c */ /* 0x004fda0003f06270 */
[----:B------:R-:W-:Y:S05]  /*0280*/  @!P0 BRA `(.L_x_4) ;  /* 0xfffffffc00948947 */ /* 0x000fea000383ffff */
[----:B------:R-:W-:Y:S05]  /*0290*/  BSYNC B7 ;  /* 0x0000000000077941 */ /* 0x000fea0003800000 */
.L_x_0:
[----:B------:R-:W0:Y:S02]  /*02a0*/  LDC.64 R2, c[0x4][0x8] ;  /* 0x01000200ff027b82 */ /* 0x000e240000000a00 */
[----:B0-----:R-:W2:Y:S01]  /*02b0*/  LDG.E.STRONG.SYS R3, desc[UR36][R2.64] ;  /* 0x0000002402037981 */ /* 0x001ea2000c1f5900 */
[----:B------:R-:W-:-:S05]  /*02c0*/  VIADD R16, R16, 0x1 ;  /* 0x0000000110107836 */ /* 0x000fca0000000000 */
[----:B--2---:R-:W-:-:S13]  /*02d0*/  ISETP.GE.AND P0, PT, R16, R3, PT ;  /* 0x000000031000720c */ /* 0x004fda0003f06270 */
[----:B------:R-:W-:Y:S05]  /*02e0*/  @!P0 BRA `(.L_x_5) ;  /* 0xfffffffc00608947 */ /* 0x000fea000383ffff */
[----:B------:R-:W-:Y:S05]  /*02f0*/  EXIT ;  /* 0x000000000000794d */ /* 0x000fea0003800000 */
.L_x_6:
[----:B------:R-:W-:-:S00]  /*0300*/  BRA `(.L_x_6) ;  /* 0xfffffffc00fc7947 */ /* 0x000fc0000383ffff */
[----:B------:R-:W-:-:S00]  /*0310*/  NOP ;  /* 0x0000000000007918 */ /* 0x000fc00000000000 */
        /* <DEDUP_REMOVED lines=14> */
.L_x_31:


//--------------------- .text._Z4f4_1v            --------------------------
	.section	.text._Z4f4_1v,"ax",@progbits
	.align	128
        .global         _Z4f4_1v
        .type           _Z4f4_1v,@function
        .size           _Z4f4_1v,(.L_x_32 - _Z4f4_1v)
        .other          _Z4f4_1v,@"STO_CUDA_ENTRY STV_DEFAULT"
_Z4f4_1v:
.text._Z4f4_1v:
[----:B------:R-:W0:Y:S08]  /*0000*/  LDC R1, c[0x0][0x37c] ;  /* 0x0000df00ff017b82 */ /* 0x000e300000000800 */
[----:B------:R-:W1:Y:S01]  /*0010*/  LDC.64 R2, c[0x4][0x8] ;  /* 0x01000200ff027b82 */ /* 0x000e620000000a00 */
[----:B------:R-:W1:Y:S02]  /*0020*/  LDCU.64 UR36, c[0x0][0x358] ;  /* 0x00006b00ff2477ac */ /* 0x000e640008000a00 */
[----:B-1----:R-:W2:Y:S02]  /*0030*/  LDG.E.STRONG.SYS R2, desc[UR36][R2.64] ;  /* 0x0000002402027981 */ /* 0x002ea4000c1f5900 */
[----:B--2---:R-:W-:-:S13]  /*0040*/  ISETP.GE.AND P0, PT, R2, 0x1, PT ;  /* 0x000000010200780c */ /* 0x004fda0003f06270 */
[----:B0-----:R-:W-:Y:S05]  /*0050*/  @!P0 EXIT ;  /* 0x000000000000894d */ /* 0x001fea0003800000 */
[----:B------:R-:W-:-:S07]  /*0060*/  IMAD.MOV.U32 R16, RZ, RZ, RZ ;  /* 0x000000ffff107224 */ /* 0x000fce00078e00ff */
.L_x_10:
[----:B------:R-:W0:Y:S02]  /*0070*/  LDC.64 R2, c[0x4][0x18] ;  /* 0x01000600ff027b82 */ /* 0x000e240000000a00 */
[----:B0-----:R-:W2:Y:S01]  /*0080*/  LDG.E.STRONG.SYS R2, desc[UR36][R2.64] ;  /* 0x0000002402027981 */ /* 0x001ea2000c1f5900 */
[----:B------:R-:W-:Y:S05]  /*0090*/  YIELD ;  /* 0x0000000000007946 */ /* 0x000fea0003800000 */
[----:B--2---:R-:W-:-:S13]  /*00a0*/  ISETP.GE.AND P0, PT, R2, 0x1, PT ;  /* 0x000000010200780c */ /* 0x004fda0003f06270 */
[----:B------:R-:W-:Y:S05]  /*00b0*/  @!P0 BRA `(.L_x_7) ;  /* 0x0000000000448947 */ /* 0x000fea0003800000 */
[----:B------:R-:W-:Y:S01]  /*00c0*/  BSSY B6, `(.L_x_7) ;  /* 0x0000010000067945 */ /* 0x000fe20003800000 */
[----:B------:R-:W-:-:S07]  /*00d0*/  IMAD.MOV.U32 R17, RZ, RZ, RZ ;  /* 0x000000ffff117224 */ /* 0x000fce00078e00ff */
.L_x_9:
        /* <DEDUP_REMOVED lines=9> */
.L_x_8:
[----:B------:R-:W0:Y:S02]  /*0170*/  LDC.64 R2, c[0x4][0x18] ;  /* 0x01000600ff027b82 */ /* 0x000e240000000a00 */
[----:B0-----:R-:W2:Y:S01]  /*0180*/  LDG.E.STRONG.SYS R2, desc[UR36][R2.64] ;  /* 0x0000002402027981 */ /* 0x001ea2000c1f5900 */
[----:B------:R-:W-:-:S05]  /*0190*/  VIADD R17, R17, 0x1 ;  /* 0x0000000111117836 */ /* 0x000fca0000000000 */
[----:B--2---:R-:W-:-:S13]  /*01a0*/  ISETP.GE.AND P0, PT, R17, R2, PT ;  /* 0x000000021100720c */ /* 0x004fda0003f06270 */
[----:B------:R-:W-:Y:S05]  /*01b0*/  @!P0 BRA `(.L_x_9) ;  /* 0xfffffffc00c88947 */ /* 0x000fea000383ffff */
[----:B------:R-:W-:Y:S05]  /*01c0*/  BSYNC B6 ;  /* 0x0000000000067941 */ /* 0x000fea0003800000 */
.L_x_7:
[----:B------:R-:W0:Y:S02]  /*01d0*/  LDC.64 R2, c[0x4][0x8] ;  /* 0x01000200ff027b82 */ /* 0x000e240000000a00 */
[----:B0-----:R-:W2:Y:S01]  /*01e0*/  LDG.E.STRONG.SYS R3, desc[UR36][R2.64] ;  /* 0x0000002402037981 */ /* 0x001ea2000c1f5900 */
[----:B------:R-:W-:-:S05]  /*01f0*/  VIADD R16, R16, 0x1 ;  /* 0x0000000110107836 */ /* 0x000fca0000000000 */
[----:B--2---:R-:W-:-:S13]  /*0200*/  ISETP.GE.AND P0, PT, R16, R3, PT ;  /* 0x000000031000720c */ /* 0x004fda0003f06270 */
[----:B------:R-:W-:Y:S05]  /*0210*/  @!P0 BRA `(.L_x_10) ;  /* 0xfffffffc00948947 */ /* 0x000fea000383ffff */
[----:B------:R-:W-:Y:S05]  /*0220*/  EXIT ;  /* 0x000000000000794d */ /* 0x000fea0003800000 */
.L_x_11:
        /* <DEDUP_REMOVED lines=13> */
.L_x_32:


//--------------------- .text._Z4f3_3v            --------------------------
	.section	.text._Z4f3_3v,"ax",@progbits
	.align	128
        .global         _Z4f3_3v
        .type           _Z4f3_3v,@function
        .size           _Z4f3_3v,(.L_x_33 - _Z4f3_3v)
        .other          _Z4f3_3v,@"STO_CUDA_ENTRY STV_DEFAULT"
_Z4f3_3v:
.text._Z4f3_3v:
[----:B------:R-:W0:Y:S08]  /*0000*/  LDC R1, c[0x0][0x37c] ;  /* 0x0000df00ff017b82 */ /* 0x000e300000000800 */
[----:B------:R-:W1:Y:S01]  /*0010*/  LDC.64 R2, c[0x4][0x8] ;  /* 0x01000200ff027b82 */ /* 0x000e620000000a00 */
[----:B------:R-:W1:Y:S02]  /*0020*/  LDCU.64 UR36, c[0x0][0x358] ;  /* 0x00006b00ff2477ac */ /* 0x000e640008000a00 */
[----:B-1----:R-:W2:Y:S02]  /*0030*/  LDG.E.STRONG.SYS R2, desc[UR36][R2.64] ;  /* 0x0000002402027981 */ /* 0x002ea4000c1f5900 */
[----:B--2---:R-:W-:-:S13]  /*0040*/  ISETP.GE.AND P0, PT, R2, 0x1, PT ;  /* 0x000000010200780c */ /* 0x004fda0003f06270 */
[----:B0-----:R-:W-:Y:S05]  /*0050*/  @!P0 EXIT ;  /* 0x000000000000894d */ /* 0x001fea0003800000 */
[----:B------:R-:W-:-:S07]  /*0060*/  IMAD.MOV.U32 R16, RZ, RZ, RZ ;  /* 0x000000ffff107224 */ /* 0x000fce00078e00ff */
.L_x_17:
[----:B------:R-:W0:Y:S02]  /*0070*/  LDC.64 R2, c[0x4][0x10] ;  /* 0x01000400ff027b82 */ /* 0x000e240000000a00 */
[----:B0-----:R-:W2:Y:S01]  /*0080*/  LDG.E.STRONG.SYS R2, desc[UR36][R2.64] ;  /* 0x0000002402027981 */ /* 0x001ea2000c1f5900 */
[----:B------:R-:W-:Y:S05]  /*0090*/  YIELD ;  /* 0x0000000000007946 */ /* 0x000fea0003800000 */
[----:B--2---:R-:W-:-:S13]  /*00a0*/  ISETP.GE.AND P0, PT, R2, 0x1, PT ;  /* 0x000000010200780c */ /* 0x004fda0003f06270 */
[----:B------:R-:W-:Y:S05]  /*00b0*/  @!P0 BRA `(.L_x_12) ;  /* 0x0000000000788947 */ /* 0x000fea0003800000 */
[----:B------:R-:W-:Y:S01]  /*00c0*/  BSSY B7, `(.L_x_12) ;  /* 0x000001d000077945 */ /* 0x000fe20003800000 */
[----:B------:R-:W-:-:S07]  /*00d0*/  IMAD.MOV.U32 R17, RZ, RZ, RZ ;  /* 0x000000ffff117224 */ /* 0x000fce00078e00ff */
.L_x_16:
[----:B------:R-:W0:Y:S02]  /*00e0*/  LDC.64 R2, c[0x4][0x18] ;  /* 0x01000600ff027b82 */ /* 0x000e240000000a00 */
[----:B0-----:R-:W2:Y:S01]  /*00f0*/  LDG.E.STRONG.SYS R2, desc[UR36][R2.64] ;  /* 0x0000002402027981 */ /* 0x001ea2000c1f5900 */
[----:B------:R-:W-:Y:S05]  /*0100*/  YIELD ;  /* 0x0000000000007946 */ /* 0x000fea0003800000 */
[----:B--2---:R-:W-:-:S13]  /*0110*/  ISETP.GE.AND P0, PT, R2, 0x1, PT ;  /* 0x000000010200780c */ /* 0x004fda0003f06270 */
[----:B------:R-:W-:Y:S05]  /*0120*/  @!P0 BRA `(.L_x_13) ;  /* 0x0000000000448947 */ /* 0x000fea0003800000 */
[----:B------:R-:W-:Y:S01]  /*0130*/  BSSY B6, `(.L_x_13) ;  /* 0x0000010000067945 */ /* 0x000fe20003800000 */
[----:B------:R-:W-:-:S07]  /*0140*/  IMAD.MOV.U32 R18, RZ, RZ, RZ ;  /* 0x000000ffff127224 */ /* 0x000fce00078e00ff */
.L_x_15:
        /* <DEDUP_REMOVED lines=9> */
.L_x_14:
[----:B------:R-:W0:Y:S02]  /*01e0*/  LDC.64 R2, c[0x4][0x18] ;  /* 0x01000600ff027b82 */ /* 0x000e240000000a00 */
[----:B0-----:R-:W2:Y:S01]  /*01f0*/  LDG.E.STRONG.SYS R3, desc[UR36][R2.64] ;  /* 0x0000002402037981 */ /* 0x001ea2000c1f5900 */
[----:B------:R-:W-:-:S05]  /*0200*/  VIADD R18, R18, 0x1 ;  /* 0x0000000112127836 */ /* 0x000fca0000000000 */
[----:B--2---:R-:W-:-:S13]  /*0210*/  ISETP.GE.AND P0, PT, R18, R3, PT ;  /* 0x000000031200720c */ /* 0x004fda0003f06270 */
[----:B------:R-:W-:Y:S05]  /*0220*/  @!P0 BRA `(.L_x_15) ;  /* 0xfffffffc00c88947 */ /* 0x000fea000383ffff */
[----:B------:R-:W-:Y:S05]  /*0230*/  BSYNC B6 ;  /* 0x0000000000067941 */ /* 0x000fea0003800000 */
.L_x_13:
[----:B------:R-:W0:Y:S02]  /*0240*/  LDC.64 R2, c[0x4][0x10] ;  /* 0x01000400ff027b82 */ /* 0x000e240000000a00 */
[----:B0-----:R-:W2:Y:S01]  /*0250*/  LDG.E.STRONG.SYS R2, desc[UR36][R2.64] ;  /* 0x0000002402027981 */ /* 0x001ea2000c1f5900 */
[----:B------:R-:W-:-:S05]  /*0260*/  VIADD R17, R17, 0x1 ;  /* 0x0000000111117836 */ /* 0x000fca0000000000 */
[----:B--2---:R-:W-:-:S13]  /*0270*/  ISETP.GE.AND P0, PT, R17, R2, PT ;  /* 0x000000021100720c */ /* 0x004fda0003f06270 */
[----:B------:R-:W-:Y:S05]  /*0280*/  @!P0 BRA `(.L_x_16) ;  /* 0xfffffffc00948947 */ /* 0x000fea000383ffff */
[----:B------:R-:W-:Y:S05]  /*0290*/  BSYNC B7 ;  /* 0x0000000000077941 */ /* 0x000fea0003800000 */
.L_x_12:
[----:B------:R-:W0:Y:S02]  /*02a0*/  LDC.64 R2, c[0x4][0x8] ;  /* 0x01000200ff027b82 */ /* 0x000e240000000a00 */
[----:B0-----:R-:W2:Y:S01]  /*02b0*/  LDG.E.STRONG.SYS R3, desc[UR36][R2.64] ;  /* 0x0000002402037981 */ /* 0x001ea2000c1f5900 */
[----:B------:R-:W-:-:S05]  /*02c0*/  VIADD R16, R16, 0x1 ;  /* 0x0000000110107836 */ /* 0x000fca0000000000 */
[----:B--2---:R-:W-:-:S13]  /*02d0*/  ISETP.GE.AND P0, PT, R16, R3, PT ;  /* 0x000000031000720c */ /* 0x004fda0003f06270 */
[----:B------:R-:W-:Y:S05]  /*02e0*/  @!P0 BRA `(.L_x_17) ;  /* 0xfffffffc00608947 */ /* 0x000fea000383ffff */
[----:B------:R-:W-:Y:S05]  /*02f0*/  EXIT ;  /* 0x000000000000794d */ /* 0x000fea0003800000 */
.L_x_18:
        /* <DEDUP_REMOVED lines=16> */
.L_x_33:


//--------------------- .text._Z4f3_2v            --------------------------
	.section	.text._Z4f3_2v,"ax",@progbits
	.align	128
        .global         _Z4f3_2v
        .type           _Z4f3_2v,@function
        .size           _Z4f3_2v,(.L_x_34 - _Z4f3_2v)
        .other          _Z4f3_2v,@"STO_CUDA_ENTRY STV_DEFAULT"
_Z4f3_2v:
.text._Z4f3_2v:
[----:B------:R-:W0:Y:S08]  /*0000*/  LDC R1, c[0x0][0x37c] ;  /* 0x0000df00ff017b82 */ /* 0x000e300000000800 */
[----:B------:R-:W1:Y:S01]  /*0010*/  LDC.64 R2, c[0x4][0x8] ;  /* 0x01000200ff027b82 */ /* 0x000e620000000a00 */
[----:B------:R-:W1:Y:S02]  /*0020*/  LDCU.64 UR36, c[0x0][0x358] ;  /* 0x00006b00ff2477ac */ /* 0x000e640008000a00 */
[----:B-1----:R-:W2:Y:S02]  /*0030*/  LDG.E.STRONG.SYS R2, desc[UR36][R2.64] ;  /* 0x0000002402027981 */ /* 0x002ea4000c1f5900 */
[----:B--2---:R-:W-:-:S13]  /*0040*/  ISETP.GE.AND P0, PT, R2, 0x1, PT ;  /* 0x000000010200780c */ /* 0x004fda0003f06270 */
[----:B0-----:R-:W-:Y:S05]  /*0050*/  @!P0 EXIT ;  /* 0x000000000000894d */ /* 0x001fea0003800000 */
[----:B------:R-:W-:-:S07]  /*0060*/  IMAD.MOV.U32 R16, RZ, RZ, RZ ;  /* 0x000000ffff107224 */ /* 0x000fce00078e00ff */
.L_x_22:
[----:B------:R-:W0:Y:S02]  /*0070*/  LDC.64 R2, c[0x4][0x10] ;  /* 0x01000400ff027b82 */ /* 0x000e240000000a00 */
[----:B0-----:R-:W2:Y:S01]  /*0080*/  LDG.E.STRONG.SYS R2, desc[UR36][R2.64] ;  /* 0x0000002402027981 */ /* 0x001ea2000c1f5900 */
[----:B------:R-:W-:Y:S05]  /*0090*/  YIELD ;  /* 0x0000000000007946 */ /* 0x000fea0003800000 */
[----:B--2---:R-:W-:-:S13]  /*00a0*/  ISETP.GE.AND P0, PT, R2, 0x1, PT ;  /* 0x000000010200780c */ /* 0x004fda0003f06270 */
[----:B------:R-:W-:Y:S05]  /*00b0*/  @!P0 BRA `(.L_x_19) ;  /* 0x0000000000448947 */ /* 0x000fea0003800000 */
[----:B------:R-:W-:Y:S01]  /*00c0*/  BSSY B6, `(.L_x_19) ;  /* 0x0000010000067945 */ /* 0x000fe20003800000 */
[----:B------:R-:W-:-:S07]  /*00d0*/  IMAD.MOV.U32 R17, RZ, RZ, RZ ;  /* 0x000000ffff117224 */ /* 0x000fce00078e00ff */
.L_x_21:
        /* <DEDUP_REMOVED lines=9> */
.L_x_20:
[----:B------:R-:W0:Y:S02]  /*0170*/  LDC.64 R2, c[0x4][0x10] ;  /* 0x01000400ff027b82 */ /* 0x000e240000000a00 */
[----:B0-----:R-:W2:Y:S01]  /*0180*/  LDG.E.STRONG.SYS R2, desc[UR36][R2.64] ;  /* 0x0000002402027981 */ /* 0x001ea2000c1f5900 */
[----:B------:R-:W-:-:S05]  /*0190*/  VIADD R17, R17, 0x1 ;  /* 0x0000000111117836 */ /* 0x000fca0000000000 */
[----:B--2---:R-:W-:-:S13]  /*01a0*/  ISETP.GE.AND P0, PT, R17, R2, PT ;  /* 0x000000021100720c */ /* 0x004fda0003f06270 */
[----:B------:R-:W-:Y:S05]  /*01b0*/  @!P0 BRA `(.L_x_21) ;  /* 0xfffffffc00c88947 */ /* 0x000fea000383ffff */
[----:B------:R-:W-:Y:S05]  /*01c0*/  BSYNC B6 ;  /* 0x0000000000067941 */ /* 0x000fea0003800000 */
.L_x_19:
[----:B------:R-:W0:Y:S02]  /*01d0*/  LDC.64 R2, c[0x4][0x8] ;  /* 0x01000200ff027b82 */ /* 0x000e240000000a00 */
[----:B0-----:R-:W2:Y:S01]  /*01e0*/  LDG.E.STRONG.SYS R3, desc[UR36][R2.64] ;  /* 0x0000002402037981 */ /* 0x001ea2000c1f5900 */
[----:B------:R-:W-:-:S05]  /*01f0*/  VIADD R16, R16, 0x1 ;  /* 0x0000000110107836 */ /* 0x000fca0000000000 */
[----:B--2---:R-:W-:-:S13]  /*0200*/  ISETP.GE.AND P0, PT, R16, R3, PT ;  /* 0x000000031000720c */ /* 0x004fda0003f06270 */
[----:B------:R-:W-:Y:S05]  /*0210*/  @!P0 BRA `(.L_x_22) ;  /* 0xfffffffc00948947 */ /* 0x000fea000383ffff */
[----:B------:R-:W-:Y:S05]  /*0220*/  EXIT ;  /* 0x000000000000794d */ /* 0x000fea0003800000 */
.L_x_23:
        /* <DEDUP_REMOVED lines=13> */
.L_x_34:


//--------------------- .text._Z4f3_1v            --------------------------
	.section	.text._Z4f3_1v,"ax",@progbits
	.align	128
        .global         _Z4f3_1v
        .type           _Z4f3_1v,@function
        .size           _Z4f3_1v,(.L_x_35 - _Z4f3_1v)
        .other          _Z4f3_1v,@"STO_CUDA_ENTRY STV_DEFAULT"
_Z4f3_1v:
.text._Z4f3_1v:
[----:B------:R-:W0:Y:S08]  /*0000*/  LDC R1, c[0x0][0x37c] ;  /* 0x0000df00ff017b82 */ /* 0x000e300000000800 */
[----:B------:R-:W1:Y:S01]  /*0010*/  LDC.64 R2, c[0x4][0x8] ;  /* 0x01000200ff027b82 */ /* 0x000e620000000a00 */
[----:B------:R-:W1:Y:S02]  /*0020*/  LDCU.64 UR36, c[0x0][0x358] ;  /* 0x00006b00ff2477ac */ /* 0x000e640008000a00 */
[----:B-1----:R-:W2:Y:S02]  /*0030*/  LDG.E.STRONG.SYS R2, desc[UR36][R2.64] ;  /* 0x0000002402027981 */ /* 0x002ea4000c1f5900 */
[----:B--2---:R-:W-:-:S13]  /*0040*/  ISETP.GE.AND P0, PT, R2, 0x1, PT ;  /* 0x000000010200780c */ /* 0x004fda0003f06270 */
[----:B0-----:R-:W-:Y:S05]  /*0050*/  @!P0 EXIT ;  /* 0x000000000000894d */ /* 0x001fea0003800000 */
[----:B------:R-:W-:-:S07]  /*0060*/  IMAD.MOV.U32 R16, RZ, RZ, RZ ;  /* 0x000000ffff107224 */ /* 0x000fce00078e00ff */
.L_x_25:
        /* <DEDUP_REMOVED lines=9> */
.L_x_24:
[----:B------:R-:W0:Y:S02]  /*0100*/  LDC.64 R2, c[0x4][0x8] ;  /* 0x01000200ff027b82 */ /* 0x000e240000000a00 */
[----:B0-----:R-:W2:Y:S01]  /*0110*/  LDG.E.STRONG.SYS R3, desc[UR36][R2.64] ;  /* 0x0000002402037981 */ /* 0x001ea2000c1f5900 */
[----:B------:R-:W-:-:S05]  /*0120*/  VIADD R16, R16, 0x1 ;  /* 0x0000000110107836 */ /* 0x000fca0000000000 */
[----:B--2---:R-:W-:-:S13]  /*0130*/  ISETP.GE.AND P0, PT, R16, R3, PT ;  /* 0x000000031000720c */ /* 0x004fda0003f06270 */
[----:B------:R-:W-:Y:S05]  /*0140*/  @!P0 BRA `(.L_x_25) ;  /* 0xfffffffc00c88947 */ /* 0x000fea000383ffff */
[----:B------:R-:W-:Y:S05]  /*0150*/  EXIT ;  /* 0x000000000000794d */ /* 0x000fea0003800000 */
.L_x_26:
        /* <DEDUP_REMOVED lines=10> */
.L_x_35:


//--------------------- .text._Z2f2v              --------------------------
	.section	.text._Z2f2v,"ax",@progbits
	.align	128
        .global         _Z2f2v
        .type           _Z2f2v,@function
        .size           _Z2f2v,(.L_x_36 - _Z2f2v)
        .other          _Z2f2v,@"STO_CUDA_ENTRY STV_DEFAULT"
_Z2f2v:
.text._Z2f2v:
[----:B------:R-:W0:Y:S01]  /*0000*/  LDC R1, c[0x0][0x37c] ;  /* 0x0000df00ff017b82 */ /* 0x000e220000000800 */
[----:B------:R-:W-:Y:S01]  /*0010*/  MOV R0, 0x0 ;  /* 0x0000000000007802 */ /* 0x000fe20000000f00 */
[----:B------:R-:W1:Y:S01]  /*0020*/  LDCU.64 UR4, c[0x4][0x20] ;  /* 0x01000400ff0477ac */ /* 0x000e620008000a00 */
[----:B------:R-:W-:-:S05]  /*0030*/  CS2R R6, SRZ ;  /* 0x0000000000067805 */ /* 0x000fca000001ff00 */
[----:B------:R2:W3:Y:S01]  /*0040*/  LDC.64 R2, c[0x4][R0] ;  /* 0x0100000000027b82 */ /* 0x0004e20000000a00 */
[----:B-1----:R-:W-:Y:S02]  /*0050*/  IMAD.U32 R4, RZ, RZ, UR4 ;  /* 0x00000004ff047e24 */ /* 0x002fe4000f8e00ff */
[----:B--2---:R-:W-:-:S07]  /*0060*/  IMAD.U32 R5, RZ, RZ, UR5 ;  /* 0x00000005ff057e24 */ /* 0x004fce000f8e00ff */
[----:B------:R-:W-:-:S07]  /*0070*/  LEPC R20, `(.L_x_27) ;  /* 0x000000001014794e */ /* 0x000fce0000000000 */
[----:B0--3--:R-:W-:Y:S05]  /*0080*/  CALL.ABS.NOINC R2 ;  /* 0x0000000002007343 */ /* 0x009fea0003c00000 */
.L_x_27:
[----:B------:R-:W-:Y:S05]  /*0090*/  EXIT ;  /* 0x000000000000794d */ /* 0x000fea0003800000 */
.L_x_28:
        /* <DEDUP_REMOVED lines=14> */
.L_x_36:


//--------------------- .text._Z2f1v              --------------------------
	.section	.text._Z2f1v,"ax",@progbits
	.align	128
        .global         _Z2f1v
        .type           _Z2f1v,@function
        .size           _Z2f1v,(.L_x_37 - _Z2f1v)
        .other          _Z2f1v,@"STO_CUDA_ENTRY STV_DEFAULT"
_Z2f1v:
.text._Z2f1v:
        /* <DEDUP_REMOVED lines=9> */
.L_x_29:
[----:B------:R-:W-:Y:S05]  /*0090*/  EXIT ;  /* 0x000000000000794d */ /* 0x000fea0003800000 */
.L_x_30:
        /* <DEDUP_REMOVED lines=14> */
.L_x_37:


//--------------------- .nv.global.init           --------------------------
	.section	.nv.global.init,"aw",@progbits
	.align	4
.nv.global.init:
	.type		unconstant_k,@object
	.size		unconstant_k,(unconstant_i - unconstant_k)
unconstant_k:
        /*0000*/ 	.byte	0x02, 0x00, 0x00, 0x00
	.type		unconstant_i,@object
	.size		unconstant_i,(unconstant_j - unconstant_i)
unconstant_i:
        /*0004*/ 	.byte	0x02, 0x00, 0x00, 0x00
	.type		unconstant_j,@object
	.size		unconstant_j,($str - unconstant_j)
unconstant_j:
        /*0008*/ 	.byte	0x02, 0x00, 0x00, 0x00
	.type		$str,@object
	.size		$str,(.L_3 - $str)
$str:
        /*000c*/ 	.byte	0x48, 0x65, 0x6c, 0x6c, 0x6f, 0x2c, 0x20, 0x77, 0x6f, 0x72, 0x6c, 0x64, 0x21, 0x00
.L_3:


//--------------------- .nv.shared.reserved.0     --------------------------
	.section	.nv.shared.reserved.0,"aw",@nobits
	.weak		__nv_reservedSMEM_offset_0_alias
	.size		__nv_reservedSMEM_offset_0_alias, 0, 64
	.other		__nv_reservedSMEM_offset_0_alias,@"STO_CUDA_RESERVED_SHARED STV_DEFAULT"
__nv_reservedSMEM_offset_0_alias:
	.zero		0
	.zero		64


//--------------------- .nv.constant0._Z4f4_2v    --------------------------
	.section	.nv.constant0._Z4f4_2v,"a",@progbits
	.sectionflags	@""
	.align	4
.nv.constant0._Z4f4_2v:
	.zero		896


//--------------------- .nv.constant0._Z4f4_1v    --------------------------
	.section	.nv.constant0._Z4f4_1v,"a",@progbits
	.sectionflags	@""
	.align	4
.nv.constant0._Z4f4_1v:
	.zero		896


//--------------------- .nv.constant0._Z4f3_3v    --------------------------
	.section	.nv.constant0._Z4f3_3v,"a",@progbits
	.sectionflags	@""
	.align	4
.nv.constant0._Z4f3_3v:
	.zero		896


//--------------------- .nv.constant0._Z4f3_2v    --------------------------
	.section	.nv.constant0._Z4f3_2v,"a",@progbits
	.sectionflags	@""
	.align	4
.nv.constant0._Z4f3_2v:
	.zero		896


//--------------------- .nv.constant0._Z4f3_1v    --------------------------
	.section	.nv.constant0._Z4f3_1v,"a",@progbits
	.sectionflags	@""
	.align	4
.nv.constant0._Z4f3_1v:
	.zero		896


//--------------------- .nv.constant0._Z2f2v      --------------------------
	.section	.nv.constant0._Z2f2v,"a",@progbits
	.sectionflags	@""
	.align	4
.nv.constant0._Z2f2v:
	.zero		896


//--------------------- .nv.constant0._Z2f1v      --------------------------
	.section	.nv.constant0._Z2f1v,"a",@progbits
	.sectionflags	@""
	.align	4
.nv.constant0._Z2f1v:
	.zero		896


//--------------------- SYMBOLS --------------------------

	.type		.nv.reservedSmem.offset0,@object
	.size		.nv.reservedSmem.offset0,0x4
	.type		vprintf,@function
